//
// Generated by NVIDIA NVVM Compiler
//
// Compiler Build ID: CL-36424714
// Cuda compilation tools, release 13.0, V13.0.88
// Based on NVVM 20.0.0
//

.version 9.0
.target sm_100
.address_size 64

	// .globl	_Z35productMatrixVectorGPU_naive_kernel6Matrix6VectorS0_

.visible .entry _Z35productMatrixVectorGPU_naive_kernel6Matrix6VectorS0_(
	.param .align 8 .b8 _Z35productMatrixVectorGPU_naive_kernel6Matrix6VectorS0__param_0[16],
	.param .align 8 .b8 _Z35productMatrixVectorGPU_naive_kernel6Matrix6VectorS0__param_1[16],
	.param .align 8 .b8 _Z35productMatrixVectorGPU_naive_kernel6Matrix6VectorS0__param_2[16]
)
{
	.reg .pred 	%p<4>;
	.reg .b32 	%r<18>;
	.reg .b32 	%f<5>;
	.reg .b64 	%rd<13>;

	ld.param.v2.u32 	{%r8, %r9}, [_Z35productMatrixVectorGPU_naive_kernel6Matrix6VectorS0__param_0];
	ld.param.u64 	%rd3, [_Z35productMatrixVectorGPU_naive_kernel6Matrix6VectorS0__param_2+8];
	ld.param.u64 	%rd2, [_Z35productMatrixVectorGPU_naive_kernel6Matrix6VectorS0__param_1+8];
	ld.param.u64 	%rd1, [_Z35productMatrixVectorGPU_naive_kernel6Matrix6VectorS0__param_0+8];
	mov.u32 	%r10, %ctaid.x;
	mov.u32 	%r11, %ntid.x;
	mov.u32 	%r12, %tid.x;
	mad.lo.s32 	%r2, %r10, %r11, %r12;
	mov.u32 	%r13, %ctaid.y;
	mov.u32 	%r14, %ntid.y;
	mov.u32 	%r15, %tid.y;
	mad.lo.s32 	%r16, %r13, %r14, %r15;
	setp.ge.u32 	%p1, %r2, %r9;
	setp.ge.u32 	%p2, %r16, %r8;
	or.pred  	%p3, %p1, %p2;
	@%p3 bra 	$L__BB0_2;
	cvta.to.global.u64 	%rd4, %rd1;
	cvta.to.global.u64 	%rd5, %rd3;
	cvta.to.global.u64 	%rd6, %rd2;
	mul.wide.u32 	%rd7, %r2, 4;
	add.s64 	%rd8, %rd5, %rd7;
	mad.lo.s32 	%r17, %r8, %r2, %r16;
	mul.wide.u32 	%rd9, %r17, 4;
	add.s64 	%rd10, %rd4, %rd9;
	ld.global.f32 	%f1, [%rd10];
	mul.wide.u32 	%rd11, %r16, 4;
	add.s64 	%rd12, %rd6, %rd11;
	ld.global.f32 	%f2, [%rd12];
	mul.f32 	%f3, %f1, %f2;
	atom.global.add.f32 	%f4, [%rd8], %f3;
$L__BB0_2:
	ret;

}


// ===== COMPILED SASS (sm_100) =====

	.target	sm_100

	.elftype	@"ET_EXEC"


//--------------------- .note.nv.tkinfo           --------------------------
	.section	.note.nv.tkinfo,"",@"SHT_NOTE"
	.sectionflags	@"SHF_NOTE_NV_TKINFO"
	.tkinfo
        /*0018*/ 	.word	0x00000002
        /*0030*/ 	.string	""
        /*0030*/ 	.string	"ptxas"
        /*0030*/ 	.string	"Cuda compilation tools, release 13.0, V13.0.88"
        /*0030*/ 	.string	"Build cuda_13.0.r13.0/compiler.36424714_0"
        /*0030*/ 	.string	"-arch sm_100 -m 64 "



//--------------------- .note.nv.cuinfo           --------------------------
	.section	.note.nv.cuinfo,"",@"SHT_NOTE"
	.sectionflags	@"SHF_NOTE_NV_CUINFO"
        /*0018*/ 	.short	0x0002
        /*001a*/ 	.short	0x0064
        /*001c*/ 	.short	0x0082
	.zero		2


//--------------------- .nv.info                  --------------------------
	.section	.nv.info,"",@"SHT_CUDA_INFO"
	.align	4


	//----- nvinfo : EIATTR_REGCOUNT
	.align		4
        /*0000*/ 	.byte	0x04, 0x2f
        /*0002*/ 	.short	(.L_1 - .L_0)
	.align		4
.L_0:
        /*0004*/ 	.word	index@(_Z35productMatrixVectorGPU_naive_kernel6Matrix6VectorS0_)
        /*0008*/ 	.word	0x0000000c


	//----- nvinfo : EIATTR_FRAME_SIZE
	.align		4
.L_1:
        /*000c*/ 	.byte	0x04, 0x11
        /*000e*/ 	.short	(.L_3 - .L_2)
	.align		4
.L_2:
        /*0010*/ 	.word	index@(_Z35productMatrixVectorGPU_naive_kernel6Matrix6VectorS0_)
        /*0014*/ 	.word	0x00000000


	//----- nvinfo : EIATTR_MIN_STACK_SIZE
	.align		4
.L_3:
        /*0018*/ 	.byte	0x04, 0x12
        /*001a*/ 	.short	(.L_5 - .L_4)
	.align		4
.L_4:
        /*001c*/ 	.word	index@(_Z35productMatrixVectorGPU_naive_kernel6Matrix6VectorS0_)
        /*0020*/ 	.word	0x00000000
.L_5:


//--------------------- .nv.compat                --------------------------
	.section	.nv.compat,"",@"SHT_CUDA_COMPAT_INFO"
	.align	4
        /*0000*/ 	.byte	0x02, 0x09, 0x00, 0x00, 0x02, 0x02, 0x01, 0x00, 0x02, 0x05, 0x05, 0x00, 0x03, 0x07, 0x01, 0x01
        /*0010*/ 	.byte	0x02, 0x03, 0x00, 0x00, 0x02, 0x06, 0x01, 0x00, 0x04, 0x0b, 0x08, 0x00, 0x09, 0x00, 0x00, 0x00
        /*0020*/ 	.byte	0x00, 0x00, 0x00, 0x00


//--------------------- .nv.info._Z35productMatrixVectorGPU_naive_kernel6Matrix6VectorS0_ --------------------------
	.section	.nv.info._Z35productMatrixVectorGPU_naive_kernel6Matrix6VectorS0_,"",@"SHT_CUDA_INFO"
	.sectionflags	@""
	.align	4


	//----- nvinfo : EIATTR_CUDA_API_VERSION
	.align		4
        /*0000*/ 	.byte	0x04, 0x37
        /*0002*/ 	.short	(.L_7 - .L_6)
.L_6:
        /*0004*/ 	.word	0x00000082


	//----- nvinfo : EIATTR_KPARAM_INFO
	.align		4
.L_7:
        /*0008*/ 	.byte	0x04, 0x17
        /*000a*/ 	.short	(.L_9 - .L_8)
.L_8:
        /*000c*/ 	.word	0x00000000
        /*0010*/ 	.short	0x0002
        /*0012*/ 	.short	0x0020
        /*0014*/ 	.byte	0x00, 0xf0, 0x41, 0x00


	//----- nvinfo : EIATTR_KPARAM_INFO
	.align		4
.L_9:
        /*0018*/ 	.byte	0x04, 0x17
        /*001a*/ 	.short	(.L_11 - .L_10)
.L_10:
        /*001c*/ 	.word	0x00000000
        /*0020*/ 	.short	0x0001
        /*0022*/ 	.short	0x0010
        /*0024*/ 	.byte	0x00, 0xf0, 0x41, 0x00


	//----- nvinfo : EIATTR_KPARAM_INFO
	.align		4
.L_11:
        /*0028*/ 	.byte	0x04, 0x17
        /*002a*/ 	.short	(.L_13 - .L_12)
.L_12:
        /*002c*/ 	.word	0x00000000
        /*0030*/ 	.short	0x0000
        /*0032*/ 	.short	0x0000
        /*0034*/ 	.byte	0x00, 0xf0, 0x41, 0x00


	//----- nvinfo : EIATTR_SPARSE_MMA_MASK
	.align		4
.L_13:
        /*0038*/ 	.byte	0x03, 0x50
        /*003a*/ 	.short	0x0000


	//----- nvinfo : EIATTR_MAXREG_COUNT
	.align		4
        /*003c*/ 	.byte	0x03, 0x1b
        /*003e*/ 	.short	0x00ff


	//----- nvinfo : EIATTR_MERCURY_ISA_VERSION
	.align		4
        /*0040*/ 	.byte	0x03, 0x5f
        /*0042*/ 	.short	0x0101


	//----- nvinfo : EIATTR_VRC_CTA_INIT_COUNT
	.align		4
        /*0044*/ 	.byte	0x02, 0x4a
	.zero		1
	.zero		1


	//----- nvinfo : EIATTR_EXIT_INSTR_OFFSETS
	.align		4
        /*0048*/ 	.byte	0x04, 0x1c
        /*004a*/ 	.short	(.L_15 - .L_14)


	//   ....[0]....
.L_14:
        /*004c*/ 	.word	0x000000c0


	//   ....[1]....
        /*0050*/ 	.word	0x00000190


	//----- nvinfo : EIATTR_CBANK_PARAM_SIZE
	.align		4
.L_15:
        /*0054*/ 	.byte	0x03, 0x19
        /*0056*/ 	.short	0x0030


	//----- nvinfo : EIATTR_PARAM_CBANK
	.align		4
        /*0058*/ 	.byte	0x04, 0x0a
        /*005a*/ 	.short	(.L_17 - .L_16)
	.align		4
.L_16:
        /*005c*/ 	.word	index@(.nv.constant0._Z35productMatrixVectorGPU_naive_kernel6Matrix6VectorS0_)
        /*0060*/ 	.short	0x0380
        /*0062*/ 	.short	0x0030


	//----- nvinfo : EIATTR_SW_WAR
	.align		4
.L_17:
        /*0064*/ 	.byte	0x04, 0x36
        /*0066*/ 	.short	(.L_19 - .L_18)
.L_18:
        /*0068*/ 	.word	0x00000008
.L_19:


//--------------------- .nv.callgraph             --------------------------
	.section	.nv.callgraph,"",@"SHT_CUDA_CALLGRAPH"
	.align	4
	.sectionentsize	8
	.align		4
        /*0000*/ 	.word	0x00000000
	.align		4
        /*0004*/ 	.word	0xffffffff
	.align		4
        /*0008*/ 	.word	0x00000000
	.align		4
        /*000c*/ 	.word	0xfffffffe
	.align		4
        /*0010*/ 	.word	0x00000000
	.align		4
        /*0014*/ 	.word	0xfffffffd
	.align		4
        /*0018*/ 	.word	0x00000000
	.align		4
        /*001c*/ 	.word	0xfffffffc


//--------------------- .text._Z35productMatrixVectorGPU_naive_kernel6Matrix6VectorS0_ --------------------------
	.section	.text._Z35productMatrixVectorGPU_naive_kernel6Matrix6VectorS0_,"ax",@progbits
	.align	128
        .global         _Z35productMatrixVectorGPU_naive_kernel6Matrix6VectorS0_
        .type           _Z35productMatrixVectorGPU_naive_kernel6Matrix6VectorS0_,@function
        .size           _Z35productMatrixVectorGPU_naive_kernel6Matrix6VectorS0_,(.L_x_1 - _Z35productMatrixVectorGPU_naive_kernel6Matrix6VectorS0_)
        .other          _Z35productMatrixVectorGPU_naive_kernel6Matrix6VectorS0_,@"STO_CUDA_ENTRY STV_DEFAULT"
_Z35productMatrixVectorGPU_naive_kernel6Matrix6VectorS0_:
.text._Z35productMatrixVectorGPU_naive_kernel6Matrix6VectorS0_:
[----:B------:R-:W-:Y:S01]  /*0000*/  LDC R1, c[0x0][0x37c] ;  /* 0x0000df00ff017b82 */ /* 0x000fe20000000800 */
[----:B------:R-:W0:Y:S07]  /*0010*/  S2R R3, SR_TID.Y ;  /* 0x0000000000037919 */ /* 0x000e2e0000002200 */
[----:B------:R-:W1:Y:S01]  /*0020*/  LDC R9, c[0x0][0x360] ;  /* 0x0000d800ff097b82 */ /* 0x000e620000000800 */
[----:B------:R-:W2:Y:S01]  /*0030*/  LDCU.64 UR6, c[0x0][0x380] ;  /* 0x00007000ff0677ac */ /* 0x000ea20008000a00 */
[----:B------:R-:W1:Y:S06]  /*0040*/  S2R R2, SR_TID.X ;  /* 0x0000000000027919 */ /* 0x000e6c0000002100 */
[----:B------:R-:W0:Y:S08]  /*0050*/  S2UR UR5, SR_CTAID.Y ;  /* 0x00000000000579c3 */ /* 0x000e300000002600 */
[----:B------:R-:W0:Y:S08]  /*0060*/  LDC R0, c[0x0][0x364] ;  /* 0x0000d900ff007b82 */ /* 0x000e300000000800 */
[----:B------:R-:W1:Y:S01]  /*0070*/  S2UR UR4, SR_CTAID.X ;  /* 0x00000000000479c3 */ /* 0x000e620000002500 */
[----:B0-----:R-:W-:-:S05]  /*0080*/  IMAD R0, R0, UR5, R3 ;  /* 0x0000000500007c24 */ /* 0x001fca000f8e0203 */
[----:B--2---:R-:W-:Y:S01]  /*0090*/  ISETP.GE.U32.AND P0, PT, R0, UR6, PT ;  /* 0x0000000600007c0c */ /* 0x004fe2000bf06070 */
[----:B-1----:R-:W-:-:S05]  /*00a0*/  IMAD R9, R9, UR4, R2 ;  /* 0x0000000409097c24 */ /* 0x002fca000f8e0202 */
[----:B------:R-:W-:-:S13]  /*00b0*/  ISETP.GE.U32.OR P0, PT, R9, UR7, P0 ;  /* 0x0000000709007c0c */ /* 0x000fda0008706470 */
[----:B------:R-:W-:Y:S05]  /*00c0*/  @P0 EXIT ;  /* 0x000000000000094d */ /* 0x000fea0003800000 */
[----:B------:R-:W0:Y:S01]  /*00d0*/  LDC.64 R4, c[0x0][0x388] ;  /* 0x0000e200ff047b82 */ /* 0x000e220000000a00 */
[----:B------:R-:W1:Y:S01]  /*00e0*/  LDCU.64 UR4, c[0x0][0x358] ;  /* 0x00006b00ff0477ac */ /* 0x000e620008000a00 */
[----:B------:R-:W-:-:S06]  /*00f0*/  IMAD R3, R9, UR6, R0 ;  /* 0x0000000609037c24 */ /* 0x000fcc000f8e0200 */
[----:B------:R-:W2:Y:S01]  /*0100*/  LDC.64 R6, c[0x0][0x398] ;  /* 0x0000e600ff067b82 */ /* 0x000ea20000000a00 */
[----:B0-----:R-:W-:-:S07]  /*0110*/  IMAD.WIDE.U32 R4, R3, 0x4, R4 ;  /* 0x0000000403047825 */ /* 0x001fce00078e0004 */
[----:B------:R-:W0:Y:S01]  /*0120*/  LDC.64 R2, c[0x0][0x3a8] ;  /* 0x0000ea00ff027b82 */ /* 0x000e220000000a00 */
[----:B-1----:R-:W3:Y:S01]  /*0130*/  LDG.E R4, desc[UR4][R4.64] ;  /* 0x0000000404047981 */ /* 0x002ee2000c1e1900 */
[----:B--2---:R-:W-:-:S06]  /*0140*/  IMAD.WIDE.U32 R6, R0, 0x4, R6 ;  /* 0x0000000400067825 */ /* 0x004fcc00078e0006 */
[----:B------:R-:W3:Y:S01]  /*0150*/  LDG.E R7, desc[UR4][R6.64] ;  /* 0x0000000406077981 */ /* 0x000ee2000c1e1900 */
[----:B0-----:R-:W-:-:S04]  /*0160*/  IMAD.WIDE.U32 R2, R9, 0x4, R2 ;  /* 0x0000000409027825 */ /* 0x001fc800078e0002 */
[----:B---3--:R-:W-:-:S05]  /*0170*/  FMUL R9, R4, R7 ;  /* 0x0000000704097220 */ /* 0x008fca0000400000 */
[----:B------:R-:W-:Y:S01]  /*0180*/  REDG.E.ADD.F32.FTZ.RN.STRONG.GPU desc[UR4][R2.64], R9 ;  /* 0x00000009020079a6 */ /* 0x000fe2000c12f304 */
[----:B------:R-:W-:Y:S05]  /*0190*/  EXIT ;  /* 0x000000000000794d */ /* 0x000fea0003800000 */
.L_x_0:
[----:B------:R-:W-:-:S00]  /*01a0*/  BRA `(.L_x_0) ;  /* 0xfffffffc00fc7947 */ /* 0x000fc0000383ffff */
[----:B------:R-:W-:-:S00]  /*01b0*/  NOP ;  /* 0x0000000000007918 */ /* 0x000fc00000000000 */
        /* <DEDUP_REMOVED lines=12> */
.L_x_1:


//--------------------- .nv.shared.reserved.0     --------------------------
	.section	.nv.shared.reserved.0,"aw",@nobits
	.weak		__nv_reservedSMEM_offset_0_alias
	.size		__nv_reservedSMEM_offset_0_alias, 0, 64
	.other		__nv_reservedSMEM_offset_0_alias,@"STO_CUDA_RESERVED_SHARED STV_DEFAULT"
__nv_reservedSMEM_offset_0_alias:
	.zero		0
	.zero		64


//--------------------- .nv.constant0._Z35productMatrixVectorGPU_naive_kernel6Matrix6VectorS0_ --------------------------
	.section	.nv.constant0._Z35productMatrixVectorGPU_naive_kernel6Matrix6VectorS0_,"a",@progbits
	.sectionflags	@""
	.align	4
.nv.constant0._Z35productMatrixVectorGPU_naive_kernel6Matrix6VectorS0_:
	.zero		944


//--------------------- SYMBOLS --------------------------

	.type		.nv.reservedSmem.offset0,@object
	.size		.nv.reservedSmem.offset0,0x4
